//
// Generated by NVIDIA NVVM Compiler
//
// Compiler Build ID: CL-36424714
// Cuda compilation tools, release 13.0, V13.0.88
// Based on NVVM 20.0.0
//

.version 9.0
.target sm_100
.address_size 64

	// .globl	_Z4testPf
.extern .func  (.param .b32 func_retval0) vprintf
(
	.param .b64 vprintf_param_0,
	.param .b64 vprintf_param_1
)
;
.global .align 1 .b8 $str[13] = {109, 97, 120, 109, 97, 103, 61, 37, 46, 57, 102, 10};
.global .align 1 .b8 $str$1[15] = {103, 95, 115, 117, 109, 109, 97, 103, 61, 37, 46, 57, 102, 10};

.visible .entry _Z4testPf(
	.param .u64 .ptr .align 1 _Z4testPf_param_0
)
{
	.local .align 8 .b8 	__local_depot0[8];
	.reg .b64 	%SP;
	.reg .b64 	%SPL;
	.reg .b32 	%r<7>;
	.reg .b32 	%f<4>;
	.reg .b64 	%rd<10>;
	.reg .b64 	%fd<3>;

	mov.u64 	%SPL, __local_depot0;
	cvta.local.u64 	%SP, %SPL;
	ld.param.u64 	%rd1, [_Z4testPf_param_0];
	cvta.to.global.u64 	%rd2, %rd1;
	add.u64 	%rd3, %SP, 0;
	add.u64 	%rd4, %SPL, 0;
	mov.b64 	%rd5, 4603221852825845760;
	st.local.u64 	[%rd4], %rd5;
	mov.u64 	%rd6, $str;
	cvta.global.u64 	%rd7, %rd6;
	{ // callseq 0, 0
	.param .b64 param0;
	st.param.b64 	[param0], %rd7;
	.param .b64 param1;
	st.param.b64 	[param1], %rd3;
	.param .b32 retval0;
	call.uni (retval0), 
	vprintf, 
	(
	param0, 
	param1
	);
	ld.param.b32 	%r1, [retval0];
	} // callseq 0
	ld.global.f32 	%f1, [%rd2];
	cvt.f64.f32 	%fd1, %f1;
	st.local.f64 	[%rd4], %fd1;
	mov.u64 	%rd8, $str$1;
	cvta.global.u64 	%rd9, %rd8;
	{ // callseq 1, 0
	.param .b64 param0;
	st.param.b64 	[param0], %rd9;
	.param .b64 param1;
	st.param.b64 	[param1], %rd3;
	.param .b32 retval0;
	call.uni (retval0), 
	vprintf, 
	(
	param0, 
	param1
	);
	ld.param.b32 	%r3, [retval0];
	} // callseq 1
	ld.global.f32 	%f2, [%rd2];
	add.f32 	%f3, %f2, 0f3F0F6F17;
	st.global.f32 	[%rd2], %f3;
	cvt.f64.f32 	%fd2, %f3;
	st.local.f64 	[%rd4], %fd2;
	{ // callseq 2, 0
	.param .b64 param0;
	st.param.b64 	[param0], %rd9;
	.param .b64 param1;
	st.param.b64 	[param1], %rd3;
	.param .b32 retval0;
	call.uni (retval0), 
	vprintf, 
	(
	param0, 
	param1
	);
	ld.param.b32 	%r5, [retval0];
	} // callseq 2
	ret;

}


// ===== COMPILED SASS (sm_100) =====

	.target	sm_100

	.elftype	@"ET_EXEC"


//--------------------- .note.nv.tkinfo           --------------------------
	.section	.note.nv.tkinfo,"",@"SHT_NOTE"
	.sectionflags	@"SHF_NOTE_NV_TKINFO"
	.tkinfo
        /*0018*/ 	.word	0x00000002
        /*0030*/ 	.string	""
        /*0030*/ 	.string	"ptxas"
        /*0030*/ 	.string	"Cuda compilation tools, release 13.0, V13.0.88"
        /*0030*/ 	.string	"Build cuda_13.0.r13.0/compiler.36424714_0"
        /*0030*/ 	.string	"-arch sm_100 -m 64 "



//--------------------- .note.nv.cuinfo           --------------------------
	.section	.note.nv.cuinfo,"",@"SHT_NOTE"
	.sectionflags	@"SHF_NOTE_NV_CUINFO"
        /*0018*/ 	.short	0x0002
        /*001a*/ 	.short	0x0064
        /*001c*/ 	.short	0x0082
	.zero		2


//--------------------- .nv.info                  --------------------------
	.section	.nv.info,"",@"SHT_CUDA_INFO"
	.align	4


	//----- nvinfo : EIATTR_REGCOUNT
	.align		4
        /*0000*/ 	.byte	0x04, 0x2f
        /*0002*/ 	.short	(.L_3 - .L_2)
	.align		4
.L_2:
        /*0004*/ 	.word	index@(_Z4testPf)
        /*0008*/ 	.word	0x00000018


	//----- nvinfo : EIATTR_FRAME_SIZE
	.align		4
.L_3:
        /*000c*/ 	.byte	0x04, 0x11
        /*000e*/ 	.short	(.L_5 - .L_4)
	.align		4
.L_4:
        /*0010*/ 	.word	index@(_Z4testPf)
        /*0014*/ 	.word	0x00000008


	//----- nvinfo : EIATTR_MIN_STACK_SIZE
	.align		4
.L_5:
        /*0018*/ 	.byte	0x04, 0x12
        /*001a*/ 	.short	(.L_7 - .L_6)
	.align		4
.L_6:
        /*001c*/ 	.word	index@(_Z4testPf)
        /*0020*/ 	.word	0x00000008
.L_7:


//--------------------- .nv.compat                --------------------------
	.section	.nv.compat,"",@"SHT_CUDA_COMPAT_INFO"
	.align	4
        /*0000*/ 	.byte	0x02, 0x09, 0x00, 0x00, 0x02, 0x02, 0x01, 0x00, 0x02, 0x05, 0x05, 0x00, 0x03, 0x07, 0x01, 0x01
        /*0010*/ 	.byte	0x02, 0x03, 0x00, 0x00, 0x02, 0x06, 0x01, 0x00, 0x04, 0x0b, 0x08, 0x00, 0x09, 0x00, 0x00, 0x00
        /*0020*/ 	.byte	0x00, 0x00, 0x00, 0x00


//--------------------- .nv.info._Z4testPf        --------------------------
	.section	.nv.info._Z4testPf,"",@"SHT_CUDA_INFO"
	.sectionflags	@""
	.align	4


	//----- nvinfo : EIATTR_CUDA_API_VERSION
	.align		4
        /*0000*/ 	.byte	0x04, 0x37
        /*0002*/ 	.short	(.L_9 - .L_8)
.L_8:
        /*0004*/ 	.word	0x00000082


	//----- nvinfo : EIATTR_KPARAM_INFO
	.align		4
.L_9:
        /*0008*/ 	.byte	0x04, 0x17
        /*000a*/ 	.short	(.L_11 - .L_10)
.L_10:
        /*000c*/ 	.word	0x00000000
        /*0010*/ 	.short	0x0000
        /*0012*/ 	.short	0x0000
        /*0014*/ 	.byte	0x00, 0xf5, 0x21, 0x00


	//----- nvinfo : EIATTR_SPARSE_MMA_MASK
	.align		4
.L_11:
        /*0018*/ 	.byte	0x03, 0x50
        /*001a*/ 	.short	0x0000


	//----- nvinfo : EIATTR_MAXREG_COUNT
	.align		4
        /*001c*/ 	.byte	0x03, 0x1b
        /*001e*/ 	.short	0x00ff


	//----- nvinfo : EIATTR_EXTERNS
	.align		4
        /*0020*/ 	.byte	0x04, 0x0f
        /*0022*/ 	.short	(.L_13 - .L_12)


	//   ....[0]....
	.align		4
.L_12:
        /*0024*/ 	.word	index@(vprintf)


	//----- nvinfo : EIATTR_MERCURY_ISA_VERSION
	.align		4
.L_13:
        /*0028*/ 	.byte	0x03, 0x5f
        /*002a*/ 	.short	0x0101


	//----- nvinfo : EIATTR_VRC_CTA_INIT_COUNT
	.align		4
        /*002c*/ 	.byte	0x02, 0x4a
	.zero		1
	.zero		1


	//----- nvinfo : EIATTR_SYSCALL_OFFSETS
	.align		4
        /*0030*/ 	.byte	0x04, 0x46
        /*0032*/ 	.short	(.L_15 - .L_14)


	//   ....[0]....
.L_14:
        /*0034*/ 	.word	0x00000120


	//   ....[1]....
        /*0038*/ 	.word	0x000001e0


	//   ....[2]....
        /*003c*/ 	.word	0x000002c0


	//----- nvinfo : EIATTR_EXIT_INSTR_OFFSETS
	.align		4
.L_15:
        /*0040*/ 	.byte	0x04, 0x1c
        /*0042*/ 	.short	(.L_17 - .L_16)


	//   ....[0]....
.L_16:
        /*0044*/ 	.word	0x000002d0


	//----- nvinfo : EIATTR_CBANK_PARAM_SIZE
	.align		4
.L_17:
        /*0048*/ 	.byte	0x03, 0x19
        /*004a*/ 	.short	0x0008


	//----- nvinfo : EIATTR_PARAM_CBANK
	.align		4
        /*004c*/ 	.byte	0x04, 0x0a
        /*004e*/ 	.short	(.L_19 - .L_18)
	.align		4
.L_18:
        /*0050*/ 	.word	index@(.nv.constant0._Z4testPf)
        /*0054*/ 	.short	0x0380
        /*0056*/ 	.short	0x0008


	//----- nvinfo : EIATTR_SW_WAR
	.align		4
.L_19:
        /*0058*/ 	.byte	0x04, 0x36
        /*005a*/ 	.short	(.L_21 - .L_20)
.L_20:
        /*005c*/ 	.word	0x00000008
.L_21:


//--------------------- .nv.callgraph             --------------------------
	.section	.nv.callgraph,"",@"SHT_CUDA_CALLGRAPH"
	.align	4
	.sectionentsize	8
	.align		4
        /*0000*/ 	.word	0x00000000
	.align		4
        /*0004*/ 	.word	0xffffffff
	.align		4
        /*0008*/ 	.word	index@(_Z4testPf)
	.align		4
        /*000c*/ 	.word	index@(vprintf)
	.align		4
        /*0010*/ 	.word	0x00000000
	.align		4
        /*0014*/ 	.word	0xfffffffe
	.align		4
        /*0018*/ 	.word	0x00000000
	.align		4
        /*001c*/ 	.word	0xfffffffd
	.align		4
        /*0020*/ 	.word	0x00000000
	.align		4
        /*0024*/ 	.word	0xfffffffc


//--------------------- .nv.constant4             --------------------------
	.section	.nv.constant4,"a",@progbits
	.align	8
	.align		8
.nv.constant4:
        /*0000*/ 	.dword	vprintf
	.align		8
        /*0008*/ 	.dword	$str
	.align		8
        /*0010*/ 	.dword	$str$1


//--------------------- .text._Z4testPf           --------------------------
	.section	.text._Z4testPf,"ax",@progbits
	.align	128
        .global         _Z4testPf
        .type           _Z4testPf,@function
        .size           _Z4testPf,(.L_x_4 - _Z4testPf)
        .other          _Z4testPf,@"STO_CUDA_ENTRY STV_DEFAULT"
_Z4testPf:
.text._Z4testPf:
[----:B------:R-:W0:Y:S01]  /*0000*/  LDC R1, c[0x0][0x37c] ;  /* 0x0000df00ff017b82 */ /* 0x000e220000000800 */
[----:B------:R-:W1:Y:S01]  /*0010*/  LDCU UR4, c[0x0][0x2f8] ;  /* 0x00005f00ff0477ac */ /* 0x000e620008000800 */
[----:B------:R-:W-:Y:S02]  /*0020*/  HFMA2 R11, -RZ, RZ, 1.9697265625, -6024 ;  /* 0x3fe1ede2ff0b7431 */ /* 0x000fe400000001ff */
[----:B0-----:R-:W-:Y:S01]  /*0030*/  VIADD R1, R1, 0xfffffff8 ;  /* 0xfffffff801017836 */ /* 0x001fe20000000000 */
[----:B------:R-:W-:Y:S01]  /*0040*/  MOV R17, 0x0 ;  /* 0x0000000000117802 */ /* 0x000fe20000000f00 */
[----:B------:R-:W-:Y:S01]  /*0050*/  IMAD.MOV.U32 R10, RZ, RZ, -0x20000000 ;  /* 0xe0000000ff0a7424 */ /* 0x000fe200078e00ff */
[----:B------:R-:W0:Y:S02]  /*0060*/  LDCU UR5, c[0x0][0x2fc] ;  /* 0x00005f80ff0577ac */ /* 0x000e240008000800 */
[----:B------:R2:W3:Y:S02]  /*0070*/  LDC.64 R8, c[0x4][R17] ;  /* 0x0100000011087b82 */ /* 0x0004e40000000a00 */
[----:B------:R2:W-:Y:S01]  /*0080*/  STL.64 [R1], R10 ;  /* 0x0000000a01007387 */ /* 0x0005e20000100a00 */
[----:B------:R-:W4:Y:S01]  /*0090*/  LDCU.64 UR6, c[0x4][0x8] ;  /* 0x01000100ff0677ac */ /* 0x000f220008000a00 */
[----:B------:R-:W2:Y:S01]  /*00a0*/  LDCU.64 UR36, c[0x0][0x358] ;  /* 0x00006b00ff2477ac */ /* 0x000ea20008000a00 */
[----:B-1----:R-:W-:-:S05]  /*00b0*/  IADD3 R16, P0, PT, R1, UR4, RZ ;  /* 0x0000000401107c10 */ /* 0x002fca000ff1e0ff */
[----:B0-----:R-:W-:Y:S02]  /*00c0*/  IMAD.X R2, RZ, RZ, UR5, P0 ;  /* 0x00000005ff027e24 */ /* 0x001fe400080e06ff */
[----:B------:R-:W-:Y:S02]  /*00d0*/  IMAD.MOV.U32 R6, RZ, RZ, R16 ;  /* 0x000000ffff067224 */ /* 0x000fe400078e0010 */
[----:B----4-:R-:W-:Y:S01]  /*00e0*/  IMAD.U32 R4, RZ, RZ, UR6 ;  /* 0x00000006ff047e24 */ /* 0x010fe2000f8e00ff */
[----:B------:R-:W-:Y:S02]  /*00f0*/  MOV R5, UR7 ;  /* 0x0000000700057c02 */ /* 0x000fe40008000f00 */
[----:B--2---:R-:W-:-:S07]  /*0100*/  MOV R7, R2 ;  /* 0x0000000200077202 */ /* 0x004fce0000000f00 */
[----:B------:R-:W-:-:S07]  /*0110*/  LEPC R20, `(.L_x_0) ;  /* 0x000000001014794e */ /* 0x000fce0000000000 */
[----:B---3--:R-:W-:Y:S05]  /*0120*/  CALL.ABS.NOINC R8 ;  /* 0x0000000008007343 */ /* 0x008fea0003c00000 */
.L_x_0:
[----:B------:R-:W0:Y:S01]  /*0130*/  LDC.64 R8, c[0x0][0x380] ;  /* 0x0000e000ff087b82 */ /* 0x000e220000000a00 */
[----:B------:R-:W1:Y:S01]  /*0140*/  LDCU.64 UR4, c[0x4][0x10] ;  /* 0x01000200ff0477ac */ /* 0x000e620008000a00 */
[----:B0-----:R-:W2:Y:S06]  /*0150*/  LDG.E R8, desc[UR36][R8.64] ;  /* 0x0000002408087981 */ /* 0x001eac000c1e1900 */
[----:B------:R0:W3:Y:S01]  /*0160*/  LDC.64 R12, c[0x4][R17] ;  /* 0x01000000110c7b82 */ /* 0x0000e20000000a00 */
[----:B-1----:R-:W-:Y:S01]  /*0170*/  IMAD.U32 R4, RZ, RZ, UR4 ;  /* 0x00000004ff047e24 */ /* 0x002fe2000f8e00ff */
[----:B------:R-:W-:Y:S01]  /*0180*/  MOV R5, UR5 ;  /* 0x0000000500057c02 */ /* 0x000fe20008000f00 */
[----:B------:R-:W-:Y:S01]  /*0190*/  IMAD.MOV.U32 R6, RZ, RZ, R16 ;  /* 0x000000ffff067224 */ /* 0x000fe200078e0010 */
[----:B------:R-:W-:Y:S01]  /*01a0*/  MOV R7, R2 ;  /* 0x0000000200077202 */ /* 0x000fe20000000f00 */
[----:B--2---:R-:W1:Y:S02]  /*01b0*/  F2F.F64.F32 R10, R8 ;  /* 0x00000008000a7310 */ /* 0x004e640000201800 */
[----:B-1-3--:R0:W-:Y:S04]  /*01c0*/  STL.64 [R1], R10 ;  /* 0x0000000a01007387 */ /* 0x00a1e80000100a00 */
[----:B------:R-:W-:-:S07]  /*01d0*/  LEPC R20, `(.L_x_1) ;  /* 0x000000001014794e */ /* 0x000fce0000000000 */
[----:B0-----:R-:W-:Y:S05]  /*01e0*/  CALL.ABS.NOINC R12 ;  /* 0x000000000c007343 */ /* 0x001fea0003c00000 */
.L_x_1:
        /* <DEDUP_REMOVED lines=8> */
[----:B--2---:R-:W-:-:S04]  /*0270*/  FADD R0, R0, 0.56028884649276733398 ;  /* 0x3f0f6f1700007421 */ /* 0x004fc80000000000 */
[----:B------:R-:W1:Y:S01]  /*0280*/  F2F.F64.F32 R8, R0 ;  /* 0x0000000000087310 */ /* 0x000e620000201800 */
[----:B------:R0:W-:Y:S04]  /*0290*/  STG.E desc[UR36][R10.64], R0 ;  /* 0x000000000a007986 */ /* 0x0001e8000c101924 */
[----:B-1-3--:R0:W-:Y:S02]  /*02a0*/  STL.64 [R1], R8 ;  /* 0x0000000801007387 */ /* 0x00a1e40000100a00 */
[----:B------:R-:W-:-:S07]  /*02b0*/  LEPC R20, `(.L_x_2) ;  /* 0x000000001014794e */ /* 0x000fce0000000000 */
[----:B0-----:R-:W-:Y:S05]  /*02c0*/  CALL.ABS.NOINC R12 ;  /* 0x000000000c007343 */ /* 0x001fea0003c00000 */
.L_x_2:
[----:B------:R-:W-:Y:S05]  /*02d0*/  EXIT ;  /* 0x000000000000794d */ /* 0x000fea0003800000 */
.L_x_3:
[----:B------:R-:W-:-:S00]  /*02e0*/  BRA `(.L_x_3) ;  /* 0xfffffffc00fc7947 */ /* 0x000fc0000383ffff */
[----:B------:R-:W-:-:S00]  /*02f0*/  NOP ;  /* 0x0000000000007918 */ /* 0x000fc00000000000 */
        /* <DEDUP_REMOVED lines=8> */
.L_x_4:


//--------------------- .nv.global.init           --------------------------
	.section	.nv.global.init,"aw",@progbits
.nv.global.init:
	.type		$str,@object
	.size		$str,($str$1 - $str)
$str:
        /*0000*/ 	.byte	0x6d, 0x61, 0x78, 0x6d, 0x61, 0x67, 0x3d, 0x25, 0x2e, 0x39, 0x66, 0x0a, 0x00
	.type		$str$1,@object
	.size		$str$1,(.L_1 - $str$1)
$str$1:
        /*000d*/ 	.byte	0x67, 0x5f, 0x73, 0x75, 0x6d, 0x6d, 0x61, 0x67, 0x3d, 0x25, 0x2e, 0x39, 0x66, 0x0a, 0x00
.L_1:


//--------------------- .nv.shared.reserved.0     --------------------------
	.section	.nv.shared.reserved.0,"aw",@nobits
	.weak		__nv_reservedSMEM_offset_0_alias
	.size		__nv_reservedSMEM_offset_0_alias, 0, 64
	.other		__nv_reservedSMEM_offset_0_alias,@"STO_CUDA_RESERVED_SHARED STV_DEFAULT"
__nv_reservedSMEM_offset_0_alias:
	.zero		0
	.zero		64


//--------------------- .nv.constant0._Z4testPf   --------------------------
	.section	.nv.constant0._Z4testPf,"a",@progbits
	.sectionflags	@""
	.align	4
.nv.constant0._Z4testPf:
	.zero		904


//--------------------- SYMBOLS --------------------------

	.type		.nv.reservedSmem.offset0,@object
	.size		.nv.reservedSmem.offset0,0x4
	.type		vprintf,@function
